//
// Generated by NVIDIA NVVM Compiler
//
// Compiler Build ID: CL-36424714
// Cuda compilation tools, release 13.0, V13.0.88
// Based on NVVM 20.0.0
//

.version 9.0
.target sm_100
.address_size 64

	// .globl	_Z12matMulKernel8matrix_tS_S_

.visible .entry _Z12matMulKernel8matrix_tS_S_(
	.param .align 8 .b8 _Z12matMulKernel8matrix_tS_S__param_0[32],
	.param .align 8 .b8 _Z12matMulKernel8matrix_tS_S__param_1[32],
	.param .align 8 .b8 _Z12matMulKernel8matrix_tS_S__param_2[32]
)
{
	.reg .pred 	%p<10>;
	.reg .b32 	%r<9>;
	.reg .b32 	%f<68>;
	.reg .b64 	%rd<111>;

	ld.param.u64 	%rd31, [_Z12matMulKernel8matrix_tS_S__param_2+24];
	ld.param.u64 	%rd30, [_Z12matMulKernel8matrix_tS_S__param_2+16];
	ld.param.u64 	%rd26, [_Z12matMulKernel8matrix_tS_S__param_0+16];
	ld.param.u64 	%rd3, [_Z12matMulKernel8matrix_tS_S__param_1+16];
	ld.param.u64 	%rd24, [_Z12matMulKernel8matrix_tS_S__param_0];
	ld.param.u64 	%rd32, [_Z12matMulKernel8matrix_tS_S__param_1+24];
	ld.param.u64 	%rd27, [_Z12matMulKernel8matrix_tS_S__param_0+24];
	cvta.to.global.u64 	%rd2, %rd27;
	cvta.to.global.u64 	%rd4, %rd32;
	mov.u32 	%r3, %ntid.y;
	mov.u32 	%r4, %ctaid.y;
	mov.u32 	%r5, %tid.y;
	mad.lo.s32 	%r1, %r3, %r4, %r5;
	mov.u32 	%r6, %ntid.x;
	mov.u32 	%r7, %ctaid.x;
	mov.u32 	%r8, %tid.x;
	mad.lo.s32 	%r2, %r6, %r7, %r8;
	setp.eq.s64 	%p1, %rd24, 0;
	mov.f32 	%f67, 0f00000000;
	@%p1 bra 	$L__BB0_12;
	cvt.u64.u32 	%rd34, %r1;
	mul.lo.s64 	%rd5, %rd26, %rd34;
	cvt.s64.s32 	%rd6, %r2;
	and.b64  	%rd7, %rd24, 7;
	setp.lt.u64 	%p2, %rd24, 8;
	mov.f32 	%f67, 0f00000000;
	mov.b64 	%rd109, 0;
	@%p2 bra 	$L__BB0_4;
	and.b64  	%rd109, %rd24, -8;
	shl.b64 	%rd35, %rd6, 2;
	add.s64 	%rd106, %rd4, %rd35;
	shl.b64 	%rd10, %rd3, 5;
	shl.b64 	%rd36, %rd5, 2;
	add.s64 	%rd37, %rd36, %rd2;
	add.s64 	%rd105, %rd37, 16;
	mov.f32 	%f67, 0f00000000;
	mov.u64 	%rd107, %rd109;
$L__BB0_3:
	.pragma "nounroll";
	ld.global.f32 	%f17, [%rd105+-16];
	ld.global.f32 	%f18, [%rd106];
	fma.rn.f32 	%f19, %f17, %f18, %f67;
	ld.global.f32 	%f20, [%rd105+-12];
	shl.b64 	%rd38, %rd3, 2;
	add.s64 	%rd39, %rd106, %rd38;
	ld.global.f32 	%f21, [%rd39];
	fma.rn.f32 	%f22, %f20, %f21, %f19;
	ld.global.f32 	%f23, [%rd105+-8];
	add.s64 	%rd40, %rd39, %rd38;
	ld.global.f32 	%f24, [%rd40];
	fma.rn.f32 	%f25, %f23, %f24, %f22;
	ld.global.f32 	%f26, [%rd105+-4];
	add.s64 	%rd41, %rd40, %rd38;
	ld.global.f32 	%f27, [%rd41];
	fma.rn.f32 	%f28, %f26, %f27, %f25;
	ld.global.f32 	%f29, [%rd105];
	add.s64 	%rd42, %rd41, %rd38;
	ld.global.f32 	%f30, [%rd42];
	fma.rn.f32 	%f31, %f29, %f30, %f28;
	ld.global.f32 	%f32, [%rd105+4];
	add.s64 	%rd43, %rd42, %rd38;
	ld.global.f32 	%f33, [%rd43];
	fma.rn.f32 	%f34, %f32, %f33, %f31;
	ld.global.f32 	%f35, [%rd105+8];
	add.s64 	%rd44, %rd43, %rd38;
	ld.global.f32 	%f36, [%rd44];
	fma.rn.f32 	%f37, %f35, %f36, %f34;
	ld.global.f32 	%f38, [%rd105+12];
	add.s64 	%rd45, %rd44, %rd38;
	ld.global.f32 	%f39, [%rd45];
	fma.rn.f32 	%f67, %f38, %f39, %f37;
	add.s64 	%rd107, %rd107, -8;
	add.s64 	%rd106, %rd106, %rd10;
	add.s64 	%rd105, %rd105, 32;
	setp.ne.s64 	%p3, %rd107, 0;
	@%p3 bra 	$L__BB0_3;
$L__BB0_4:
	setp.eq.s64 	%p4, %rd7, 0;
	@%p4 bra 	$L__BB0_12;
	and.b64  	%rd19, %rd24, 3;
	setp.lt.u64 	%p5, %rd7, 4;
	@%p5 bra 	$L__BB0_7;
	add.s64 	%rd46, %rd109, %rd5;
	shl.b64 	%rd47, %rd46, 2;
	add.s64 	%rd48, %rd2, %rd47;
	ld.global.f32 	%f41, [%rd48];
	mad.lo.s64 	%rd49, %rd109, %rd3, %rd6;
	shl.b64 	%rd50, %rd49, 2;
	add.s64 	%rd51, %rd4, %rd50;
	ld.global.f32 	%f42, [%rd51];
	fma.rn.f32 	%f43, %f41, %f42, %f67;
	add.s64 	%rd52, %rd109, 1;
	and.b64  	%rd53, %rd52, 4294967295;
	add.s64 	%rd54, %rd53, %rd5;
	shl.b64 	%rd55, %rd54, 2;
	add.s64 	%rd56, %rd2, %rd55;
	ld.global.f32 	%f44, [%rd56];
	mad.lo.s64 	%rd57, %rd53, %rd3, %rd6;
	shl.b64 	%rd58, %rd57, 2;
	add.s64 	%rd59, %rd4, %rd58;
	ld.global.f32 	%f45, [%rd59];
	fma.rn.f32 	%f46, %f44, %f45, %f43;
	add.s64 	%rd60, %rd109, 2;
	and.b64  	%rd61, %rd60, 4294967295;
	add.s64 	%rd62, %rd61, %rd5;
	shl.b64 	%rd63, %rd62, 2;
	add.s64 	%rd64, %rd2, %rd63;
	ld.global.f32 	%f47, [%rd64];
	mad.lo.s64 	%rd65, %rd61, %rd3, %rd6;
	shl.b64 	%rd66, %rd65, 2;
	add.s64 	%rd67, %rd4, %rd66;
	ld.global.f32 	%f48, [%rd67];
	fma.rn.f32 	%f49, %f47, %f48, %f46;
	add.s64 	%rd68, %rd109, 3;
	and.b64  	%rd69, %rd68, 4294967295;
	add.s64 	%rd70, %rd69, %rd5;
	shl.b64 	%rd71, %rd70, 2;
	add.s64 	%rd72, %rd2, %rd71;
	ld.global.f32 	%f50, [%rd72];
	mad.lo.s64 	%rd73, %rd69, %rd3, %rd6;
	shl.b64 	%rd74, %rd73, 2;
	add.s64 	%rd75, %rd4, %rd74;
	ld.global.f32 	%f51, [%rd75];
	fma.rn.f32 	%f67, %f50, %f51, %f49;
	add.s64 	%rd76, %rd109, 4;
	and.b64  	%rd109, %rd76, 4294967295;
$L__BB0_7:
	setp.eq.s64 	%p6, %rd19, 0;
	@%p6 bra 	$L__BB0_12;
	setp.eq.s64 	%p7, %rd19, 1;
	@%p7 bra 	$L__BB0_10;
	add.s64 	%rd77, %rd109, %rd5;
	shl.b64 	%rd78, %rd77, 2;
	add.s64 	%rd79, %rd2, %rd78;
	ld.global.f32 	%f53, [%rd79];
	mad.lo.s64 	%rd80, %rd109, %rd3, %rd6;
	shl.b64 	%rd81, %rd80, 2;
	add.s64 	%rd82, %rd4, %rd81;
	ld.global.f32 	%f54, [%rd82];
	fma.rn.f32 	%f55, %f53, %f54, %f67;
	add.s64 	%rd83, %rd109, 1;
	and.b64  	%rd84, %rd83, 4294967295;
	add.s64 	%rd85, %rd84, %rd5;
	shl.b64 	%rd86, %rd85, 2;
	add.s64 	%rd87, %rd2, %rd86;
	ld.global.f32 	%f56, [%rd87];
	mad.lo.s64 	%rd88, %rd84, %rd3, %rd6;
	shl.b64 	%rd89, %rd88, 2;
	add.s64 	%rd90, %rd4, %rd89;
	ld.global.f32 	%f57, [%rd90];
	fma.rn.f32 	%f67, %f56, %f57, %f55;
	add.s64 	%rd91, %rd109, 2;
	and.b64  	%rd109, %rd91, 4294967295;
$L__BB0_10:
	and.b64  	%rd92, %rd24, 1;
	setp.eq.b64 	%p8, %rd92, 1;
	not.pred 	%p9, %p8;
	@%p9 bra 	$L__BB0_12;
	add.s64 	%rd93, %rd109, %rd5;
	shl.b64 	%rd94, %rd93, 2;
	add.s64 	%rd95, %rd2, %rd94;
	ld.global.f32 	%f58, [%rd95];
	mad.lo.s64 	%rd96, %rd109, %rd3, %rd6;
	shl.b64 	%rd97, %rd96, 2;
	add.s64 	%rd98, %rd4, %rd97;
	ld.global.f32 	%f59, [%rd98];
	fma.rn.f32 	%f67, %f58, %f59, %f67;
$L__BB0_12:
	cvta.to.global.u64 	%rd99, %rd31;
	cvt.u64.u32 	%rd100, %r1;
	cvt.s64.s32 	%rd101, %r2;
	mad.lo.s64 	%rd102, %rd30, %rd100, %rd101;
	shl.b64 	%rd103, %rd102, 2;
	add.s64 	%rd104, %rd99, %rd103;
	st.global.f32 	[%rd104], %f67;
	ret;

}


// ===== COMPILED SASS (sm_100) =====

	.target	sm_100

	.elftype	@"ET_EXEC"


//--------------------- .note.nv.tkinfo           --------------------------
	.section	.note.nv.tkinfo,"",@"SHT_NOTE"
	.sectionflags	@"SHF_NOTE_NV_TKINFO"
	.tkinfo
        /*0018*/ 	.word	0x00000002
        /*0030*/ 	.string	""
        /*0030*/ 	.string	"ptxas"
        /*0030*/ 	.string	"Cuda compilation tools, release 13.0, V13.0.88"
        /*0030*/ 	.string	"Build cuda_13.0.r13.0/compiler.36424714_0"
        /*0030*/ 	.string	"-arch sm_100 -m 64 "



//--------------------- .note.nv.cuinfo           --------------------------
	.section	.note.nv.cuinfo,"",@"SHT_NOTE"
	.sectionflags	@"SHF_NOTE_NV_CUINFO"
        /*0018*/ 	.short	0x0002
        /*001a*/ 	.short	0x0064
        /*001c*/ 	.short	0x0082
	.zero		2


//--------------------- .nv.info                  --------------------------
	.section	.nv.info,"",@"SHT_CUDA_INFO"
	.align	4


	//----- nvinfo : EIATTR_REGCOUNT
	.align		4
        /*0000*/ 	.byte	0x04, 0x2f
        /*0002*/ 	.short	(.L_1 - .L_0)
	.align		4
.L_0:
        /*0004*/ 	.word	index@(_Z12matMulKernel8matrix_tS_S_)
        /*0008*/ 	.word	0x00000020


	//----- nvinfo : EIATTR_FRAME_SIZE
	.align		4
.L_1:
        /*000c*/ 	.byte	0x04, 0x11
        /*000e*/ 	.short	(.L_3 - .L_2)
	.align		4
.L_2:
        /*0010*/ 	.word	index@(_Z12matMulKernel8matrix_tS_S_)
        /*0014*/ 	.word	0x00000000


	//----- nvinfo : EIATTR_MIN_STACK_SIZE
	.align		4
.L_3:
        /*0018*/ 	.byte	0x04, 0x12
        /*001a*/ 	.short	(.L_5 - .L_4)
	.align		4
.L_4:
        /*001c*/ 	.word	index@(_Z12matMulKernel8matrix_tS_S_)
        /*0020*/ 	.word	0x00000000
.L_5:


//--------------------- .nv.compat                --------------------------
	.section	.nv.compat,"",@"SHT_CUDA_COMPAT_INFO"
	.align	4
        /*0000*/ 	.byte	0x02, 0x09, 0x00, 0x00, 0x02, 0x02, 0x01, 0x00, 0x02, 0x05, 0x05, 0x00, 0x03, 0x07, 0x01, 0x01
        /*0010*/ 	.byte	0x02, 0x03, 0x00, 0x00, 0x02, 0x06, 0x01, 0x00, 0x04, 0x0b, 0x08, 0x00, 0x09, 0x00, 0x00, 0x00
        /*0020*/ 	.byte	0x00, 0x00, 0x00, 0x00


//--------------------- .nv.info._Z12matMulKernel8matrix_tS_S_ --------------------------
	.section	.nv.info._Z12matMulKernel8matrix_tS_S_,"",@"SHT_CUDA_INFO"
	.sectionflags	@""
	.align	4


	//----- nvinfo : EIATTR_CUDA_API_VERSION
	.align		4
        /*0000*/ 	.byte	0x04, 0x37
        /*0002*/ 	.short	(.L_7 - .L_6)
.L_6:
        /*0004*/ 	.word	0x00000082


	//----- nvinfo : EIATTR_KPARAM_INFO
	.align		4
.L_7:
        /*0008*/ 	.byte	0x04, 0x17
        /*000a*/ 	.short	(.L_9 - .L_8)
.L_8:
        /*000c*/ 	.word	0x00000000
        /*0010*/ 	.short	0x0002
        /*0012*/ 	.short	0x0040
        /*0014*/ 	.byte	0x00, 0xf0, 0x81, 0x00


	//----- nvinfo : EIATTR_KPARAM_INFO
	.align		4
.L_9:
        /*0018*/ 	.byte	0x04, 0x17
        /*001a*/ 	.short	(.L_11 - .L_10)
.L_10:
        /*001c*/ 	.word	0x00000000
        /*0020*/ 	.short	0x0001
        /*0022*/ 	.short	0x0020
        /*0024*/ 	.byte	0x00, 0xf0, 0x81, 0x00


	//----- nvinfo : EIATTR_KPARAM_INFO
	.align		4
.L_11:
        /*0028*/ 	.byte	0x04, 0x17
        /*002a*/ 	.short	(.L_13 - .L_12)
.L_12:
        /*002c*/ 	.word	0x00000000
        /*0030*/ 	.short	0x0000
        /*0032*/ 	.short	0x0000
        /*0034*/ 	.byte	0x00, 0xf0, 0x81, 0x00


	//----- nvinfo : EIATTR_SPARSE_MMA_MASK
	.align		4
.L_13:
        /*0038*/ 	.byte	0x03, 0x50
        /*003a*/ 	.short	0x0000


	//----- nvinfo : EIATTR_MAXREG_COUNT
	.align		4
        /*003c*/ 	.byte	0x03, 0x1b
        /*003e*/ 	.short	0x00ff


	//----- nvinfo : EIATTR_MERCURY_ISA_VERSION
	.align		4
        /*0040*/ 	.byte	0x03, 0x5f
        /*0042*/ 	.short	0x0101


	//----- nvinfo : EIATTR_VRC_CTA_INIT_COUNT
	.align		4
        /*0044*/ 	.byte	0x02, 0x4a
	.zero		1
	.zero		1


	//----- nvinfo : EIATTR_EXIT_INSTR_OFFSETS
	.align		4
        /*0048*/ 	.byte	0x04, 0x1c
        /*004a*/ 	.short	(.L_15 - .L_14)


	//   ....[0]....
.L_14:
        /*004c*/ 	.word	0x00000db0


	//----- nvinfo : EIATTR_CBANK_PARAM_SIZE
	.align		4
.L_15:
        /*0050*/ 	.byte	0x03, 0x19
        /*0052*/ 	.short	0x0060


	//----- nvinfo : EIATTR_PARAM_CBANK
	.align		4
        /*0054*/ 	.byte	0x04, 0x0a
        /*0056*/ 	.short	(.L_17 - .L_16)
	.align		4
.L_16:
        /*0058*/ 	.word	index@(.nv.constant0._Z12matMulKernel8matrix_tS_S_)
        /*005c*/ 	.short	0x0380
        /*005e*/ 	.short	0x0060


	//----- nvinfo : EIATTR_SW_WAR
	.align		4
.L_17:
        /*0060*/ 	.byte	0x04, 0x36
        /*0062*/ 	.short	(.L_19 - .L_18)
.L_18:
        /*0064*/ 	.word	0x00000008
.L_19:


//--------------------- .nv.callgraph             --------------------------
	.section	.nv.callgraph,"",@"SHT_CUDA_CALLGRAPH"
	.align	4
	.sectionentsize	8
	.align		4
        /*0000*/ 	.word	0x00000000
	.align		4
        /*0004*/ 	.word	0xffffffff
	.align		4
        /*0008*/ 	.word	0x00000000
	.align		4
        /*000c*/ 	.word	0xfffffffe
	.align		4
        /*0010*/ 	.word	0x00000000
	.align		4
        /*0014*/ 	.word	0xfffffffd
	.align		4
        /*0018*/ 	.word	0x00000000
	.align		4
        /*001c*/ 	.word	0xfffffffc


//--------------------- .text._Z12matMulKernel8matrix_tS_S_ --------------------------
	.section	.text._Z12matMulKernel8matrix_tS_S_,"ax",@progbits
	.align	128
        .global         _Z12matMulKernel8matrix_tS_S_
        .type           _Z12matMulKernel8matrix_tS_S_,@function
        .size           _Z12matMulKernel8matrix_tS_S_,(.L_x_6 - _Z12matMulKernel8matrix_tS_S_)
        .other          _Z12matMulKernel8matrix_tS_S_,@"STO_CUDA_ENTRY STV_DEFAULT"
_Z12matMulKernel8matrix_tS_S_:
.text._Z12matMulKernel8matrix_tS_S_:
[----:B------:R-:W-:Y:S01]  /*0000*/  LDC R1, c[0x0][0x37c] ;  /* 0x0000df00ff017b82 */ /* 0x000fe20000000800 */
[----:B------:R-:W0:Y:S01]  /*0010*/  LDCU.64 UR8, c[0x0][0x380] ;  /* 0x00007000ff0877ac */ /* 0x000e220008000a00 */
[----:B------:R-:W1:Y:S01]  /*0020*/  S2R R17, SR_CTAID.Y ;  /* 0x0000000000117919 */ /* 0x000e620000002600 */
[----:B------:R-:W-:Y:S01]  /*0030*/  IMAD.MOV.U32 R11, RZ, RZ, RZ ;  /* 0x000000ffff0b7224 */ /* 0x000fe200078e00ff */
[----:B------:R-:W1:Y:S01]  /*0040*/  LDCU UR4, c[0x0][0x364] ;  /* 0x00006c80ff0477ac */ /* 0x000e620008000800 */
[----:B------:R-:W1:Y:S01]  /*0050*/  S2R R0, SR_TID.Y ;  /* 0x0000000000007919 */ /* 0x000e620000002200 */
[----:B------:R-:W2:Y:S01]  /*0060*/  LDCU UR5, c[0x0][0x360] ;  /* 0x00006c00ff0577ac */ /* 0x000ea20008000800 */
[----:B------:R-:W2:Y:S01]  /*0070*/  S2R R2, SR_CTAID.X ;  /* 0x0000000000027919 */ /* 0x000ea20000002500 */
[----:B------:R-:W3:Y:S01]  /*0080*/  LDCU.64 UR10, c[0x0][0x358] ;  /* 0x00006b00ff0a77ac */ /* 0x000ee20008000a00 */
[----:B------:R-:W2:Y:S01]  /*0090*/  S2R R3, SR_TID.X ;  /* 0x0000000000037919 */ /* 0x000ea20000002100 */
[----:B0-----:R-:W-:-:S04]  /*00a0*/  UISETP.NE.U32.AND UP0, UPT, UR8, URZ, UPT ;  /* 0x000000ff0800728c */ /* 0x001fc8000bf05070 */
[----:B------:R-:W-:Y:S01]  /*00b0*/  UISETP.NE.AND.EX UP0, UPT, UR9, URZ, UPT, UP0 ;  /* 0x000000ff0900728c */ /* 0x000fe2000bf05300 */
[----:B-1----:R-:W-:Y:S02]  /*00c0*/  IMAD R17, R17, UR4, R0 ;  /* 0x0000000411117c24 */ /* 0x002fe4000f8e0200 */
[----:B--2---:R-:W-:-:S06]  /*00d0*/  IMAD R2, R2, UR5, R3 ;  /* 0x0000000502027c24 */ /* 0x004fcc000f8e0203 */
[----:B---3--:R-:W-:Y:S05]  /*00e0*/  BRA.U !UP0, `(.L_x_0) ;  /* 0x0000000d08147547 */ /* 0x008fea000b800000 */
[----:B------:R-:W0:Y:S01]  /*00f0*/  LDCU.64 UR4, c[0x0][0x390] ;  /* 0x00007200ff0477ac */ /* 0x000e220008000a00 */
[----:B------:R-:W-:Y:S01]  /*0100*/  SHF.R.S32.HI R3, RZ, 0x1f, R2 ;  /* 0x0000001fff037819 */ /* 0x000fe20000011402 */
[----:B------:R-:W-:Y:S01]  /*0110*/  IMAD.MOV.U32 R11, RZ, RZ, RZ ;  /* 0x000000ffff0b7224 */ /* 0x000fe200078e00ff */
[----:B------:R-:W-:Y:S02]  /*0120*/  UISETP.GE.U32.AND UP0, UPT, UR8, 0x8, UPT ;  /* 0x000000080800788c */ /* 0x000fe4000bf06070 */
[----:B------:R-:W-:Y:S02]  /*0130*/  ULOP3.LUT UR12, UR8, 0x7, URZ, 0xc0, !UPT ;  /* 0x00000007080c7892 */ /* 0x000fe4000f8ec0ff */
[----:B------:R-:W-:Y:S02]  /*0140*/  UISETP.GE.U32.AND.EX UP0, UPT, UR9, URZ, UPT, UP0 ;  /* 0x000000ff0900728c */ /* 0x000fe4000bf06100 */
[----:B------:R-:W-:-:S04]  /*0150*/  UISETP.NE.U32.AND UP1, UPT, UR12, URZ, UPT ;  /* 0x000000ff0c00728c */ /* 0x000fc8000bf25070 */
[----:B------:R-:W-:Y:S01]  /*0160*/  UISETP.NE.AND.EX UP1, UPT, URZ, URZ, UPT, UP1 ;  /* 0x000000ffff00728c */ /* 0x000fe2000bf25310 */
[----:B0-----:R-:W-:Y:S01]  /*0170*/  IMAD.WIDE.U32 R4, R17, UR4, RZ ;  /* 0x0000000411047c25 */ /* 0x001fe2000f8e00ff */
[----:B------:R-:W-:-:S03]  /*0180*/  UMOV UR4, URZ ;  /* 0x000000ff00047c82 */ /* 0x000fc60008000000 */
[----:B------:R-:W-:Y:S01]  /*0190*/  IMAD R21, R17, UR5, R5 ;  /* 0x0000000511157c24 */ /* 0x000fe2000f8e0205 */
[----:B------:R-:W-:Y:S01]  /*01a0*/  UMOV UR5, URZ ;  /* 0x000000ff00057c82 */ /* 0x000fe20008000000 */
[----:B------:R-:W-:Y:S05]  /*01b0*/  BRA.U !UP0, `(.L_x_1) ;  /* 0x0000000508047547 */ /* 0x000fea000b800000 */
[----:B------:R-:W0:Y:S01]  /*01c0*/  LDC.64 R18, c[0x0][0x3b8] ;  /* 0x0000ee00ff127b82 */ /* 0x000e220000000a00 */
[----:B------:R-:W1:Y:S01]  /*01d0*/  LDCU.64 UR6, c[0x0][0x398] ;  /* 0x00007300ff0677ac */ /* 0x000e620008000a00 */
[----:B------:R-:W-:Y:S01]  /*01e0*/  IMAD.MOV.U32 R11, RZ, RZ, RZ ;  /* 0x000000ffff0b7224 */ /* 0x000fe200078e00ff */
[----:B------:R-:W2:Y:S05]  /*01f0*/  LDCU UR5, c[0x0][0x384] ;  /* 0x00007080ff0577ac */ /* 0x000eaa0008000800 */
[----:B------:R-:W3:Y:S01]  /*0200*/  LDC.64 R6, c[0x0][0x3b0] ;  /* 0x0000ec00ff067b82 */ /* 0x000ee20000000a00 */
[----:B------:R-:W-:Y:S01]  /*0210*/  ULOP3.LUT UR4, UR8, 0xfffffff8, URZ, 0xc0, !UPT ;  /* 0xfffffff808047892 */ /* 0x000fe2000f8ec0ff */
[----:B-1----:R-:W-:-:S06]  /*0220*/  LEA R10, P1, R4, UR6, 0x2 ;  /* 0x00000006040a7c11 */ /* 0x002fcc000f8210ff */
[----:B------:R-:W-:Y:S01]  /*0230*/  UMOV UR6, UR4 ;  /* 0x0000000400067c82 */ /* 0x000fe20008000000 */
[----:B------:R-:W-:Y:S01]  /*0240*/  LEA.HI.X R9, R4, UR7, R21, 0x2, P1 ;  /* 0x0000000704097c11 */ /* 0x000fe200088f1415 */
[----:B--2---:R-:W-:Y:S01]  /*0250*/  UMOV UR7, UR5 ;  /* 0x0000000500077c82 */ /* 0x004fe20008000000 */
[----:B------:R-:W-:Y:S02]  /*0260*/  IADD3 R10, P1, PT, R10, 0x10, RZ ;  /* 0x000000100a0a7810 */ /* 0x000fe40007f3e0ff */
[----:B0-----:R-:W-:-:S03]  /*0270*/  LEA R18, P0, R2, R18, 0x2 ;  /* 0x0000001202127211 */ /* 0x001fc600078010ff */
[----:B------:R-:W-:Y:S01]  /*0280*/  IMAD.X R9, RZ, RZ, R9, P1 ;  /* 0x000000ffff097224 */ /* 0x000fe200008e0609 */
[----:B------:R-:W-:Y:S01]  /*0290*/  LEA.HI.X R19, R2, R19, R3, 0x2, P0 ;  /* 0x0000001302137211 */ /* 0x000fe200000f1403 */
[C---:B---3--:R-:W-:Y:S01]  /*02a0*/  IMAD.SHL.U32 R23, R6.reuse, 0x4, RZ ;  /* 0x0000000406177824 */ /* 0x048fe200078e00ff */
[C-C-:B------:R-:W-:Y:S02]  /*02b0*/  SHF.L.U64.HI R0, R6.reuse, 0x5, R7.reuse ;  /* 0x0000000506007819 */ /* 0x140fe40000010207 */
[----:B------:R-:W-:-:S07]  /*02c0*/  SHF.L.U64.HI R7, R6, 0x2, R7 ;  /* 0x0000000206077819 */ /* 0x000fce0000010207 */
.L_x_2:
[----:B------:R-:W-:Y:S01]  /*02d0*/  IADD3 R14, P0, PT, R18, R23, RZ ;  /* 0x00000017120e7210 */ /* 0x000fe20007f1e0ff */
[----:B------:R-:W-:Y:S01]  /*02e0*/  IMAD.MOV.U32 R8, RZ, RZ, R10 ;  /* 0x000000ffff087224 */ /* 0x000fe200078e000a */
[----:B------:R-:W2:Y:S02]  /*02f0*/  LDG.E R26, desc[UR10][R18.64] ;  /* 0x0000000a121a7981 */ /* 0x000ea4000c1e1900 */
[----:B------:R-:W-:Y:S02]  /*0300*/  IADD3.X R15, PT, PT, R19, R7, RZ, P0, !PT ;  /* 0x00000007130f7210 */ /* 0x000fe400007fe4ff */
[----:B------:R-:W2:Y:S01]  /*0310*/  LDG.E R22, desc[UR10][R8.64+-0x10] ;  /* 0xfffff00a08167981 */ /* 0x000ea2000c1e1900 */
[----:B------:R-:W-:-:S03]  /*0320*/  IADD3 R12, P0, PT, R14, R23, RZ ;  /* 0x000000170e0c7210 */ /* 0x000fc60007f1e0ff */
[----:B------:R0:W3:Y:S02]  /*0330*/  LDG.E R20, desc[UR10][R14.64] ;  /* 0x0000000a0e147981 */ /* 0x0000e4000c1e1900 */
[----:B------:R-:W-:Y:S02]  /*0340*/  IMAD.X R13, R15, 0x1, R7, P0 ;  /* 0x000000010f0d7824 */ /* 0x000fe400000e0607 */
[----:B------:R-:W3:Y:S04]  /*0350*/  LDG.E R29, desc[UR10][R8.64+-0xc] ;  /* 0xfffff40a081d7981 */ /* 0x000ee8000c1e1900 */
[----:B------:R1:W4:Y:S04]  /*0360*/  LDG.E R27, desc[UR10][R12.64] ;  /* 0x0000000a0c1b7981 */ /* 0x000328000c1e1900 */
[----:B------:R-:W4:Y:S01]  /*0370*/  LDG.E R16, desc[UR10][R8.64+-0x8] ;  /* 0xfffff80a08107981 */ /* 0x000f22000c1e1900 */
[----:B------:R-:W-:-:S05]  /*0380*/  IADD3 R24, P0, PT, R12, R23, RZ ;  /* 0x000000170c187210 */ /* 0x000fca0007f1e0ff */
[----:B------:R-:W-:Y:S01]  /*0390*/  IMAD.X R25, R13, 0x1, R7, P0 ;  /* 0x000000010d197824 */ /* 0x000fe200000e0607 */
[----:B------:R-:W-:-:S04]  /*03a0*/  IADD3 R10, P0, PT, R24, R23, RZ ;  /* 0x00000017180a7210 */ /* 0x000fc80007f1e0ff */
[----:B------:R-:W5:Y:S01]  /*03b0*/  LDG.E R24, desc[UR10][R24.64] ;  /* 0x0000000a18187981 */ /* 0x000f62000c1e1900 */
[----:B--2---:R-:W-:Y:S01]  /*03c0*/  FFMA R22, R22, R26, R11 ;  /* 0x0000001a16167223 */ /* 0x004fe2000000000b */
[----:B------:R-:W-:Y:S01]  /*03d0*/  IMAD.X R11, R25, 0x1, R7, P0 ;  /* 0x00000001190b7824 */ /* 0x000fe200000e0607 */
[----:B0-----:R-:W-:Y:S01]  /*03e0*/  IADD3 R14, P0, PT, R10, R23, RZ ;  /* 0x000000170a0e7210 */ /* 0x001fe20007f1e0ff */
[----:B------:R-:W2:Y:S01]  /*03f0*/  LDG.E R25, desc[UR10][R8.64+0x8] ;  /* 0x0000080a08197981 */ /* 0x000ea2000c1e1900 */
[----:B---3--:R-:W-:-:S03]  /*0400*/  FFMA R20, R29, R20, R22 ;  /* 0x000000141d147223 */ /* 0x008fc60000000016 */
[----:B------:R-:W-:Y:S01]  /*0410*/  IMAD.X R15, R11, 0x1, R7, P0 ;  /* 0x000000010b0f7824 */ /* 0x000fe200000e0607 */
[----:B------:R-:W5:Y:S01]  /*0420*/  LDG.E R29, desc[UR10][R8.64+-0x4] ;  /* 0xfffffc0a081d7981 */ /* 0x000f62000c1e1900 */
[----:B-1----:R-:W-:-:S03]  /*0430*/  IADD3 R12, P0, PT, R14, R23, RZ ;  /* 0x000000170e0c7210 */ /* 0x002fc60007f1e0ff */
[----:B------:R-:W3:Y:S01]  /*0440*/  LDG.E R10, desc[UR10][R10.64] ;  /* 0x0000000a0a0a7981 */ /* 0x000ee2000c1e1900 */
[----:B----4-:R-:W-:-:S03]  /*0450*/  FFMA R16, R16, R27, R20 ;  /* 0x0000001b10107223 */ /* 0x010fc60000000014 */
[----:B------:R-:W3:Y:S01]  /*0460*/  LDG.E R20, desc[UR10][R8.64] ;  /* 0x0000000a08147981 */ /* 0x000ee2000c1e1900 */
[----:B------:R-:W-:Y:S01]  /*0470*/  IMAD.X R13, R15, 0x1, R7, P0 ;  /* 0x000000010f0d7824 */ /* 0x000fe200000e0607 */
[----:B------:R-:W-:Y:S02]  /*0480*/  IADD3 R26, P0, PT, R12, R23, RZ ;  /* 0x000000170c1a7210 */ /* 0x000fe40007f1e0ff */
[----:B------:R-:W4:Y:S04]  /*0490*/  LDG.E R15, desc[UR10][R14.64] ;  /* 0x0000000a0e0f7981 */ /* 0x000f28000c1e1900 */
[----:B------:R-:W4:Y:S01]  /*04a0*/  LDG.E R22, desc[UR10][R8.64+0x4] ;  /* 0x0000040a08167981 */ /* 0x000f22000c1e1900 */
[----:B------:R-:W-:-:S03]  /*04b0*/  IADD3.X R27, PT, PT, R13, R7, RZ, P0, !PT ;  /* 0x000000070d1b7210 */ /* 0x000fc600007fe4ff */
[----:B------:R-:W2:Y:S04]  /*04c0*/  LDG.E R12, desc[UR10][R12.64] ;  /* 0x0000000a0c0c7981 */ /* 0x000ea8000c1e1900 */
[----:B------:R-:W2:Y:S04]  /*04d0*/  LDG.E R26, desc[UR10][R26.64] ;  /* 0x0000000a1a1a7981 */ /* 0x000ea8000c1e1900 */
[----:B------:R0:W2:Y:S01]  /*04e0*/  LDG.E R11, desc[UR10][R8.64+0xc] ;  /* 0x00000c0a080b7981 */ /* 0x0000a2000c1e1900 */
[----:B------:R-:W-:-:S04]  /*04f0*/  UIADD3 UR6, UP0, UPT, UR6, -0x8, URZ ;  /* 0xfffffff806067890 */ /* 0x000fc8000ff1e0ff */
[----:B------:R-:W-:Y:S02]  /*0500*/  UIADD3.X UR7, UPT, UPT, UR7, -0x1, URZ, UP0, !UPT ;  /* 0xffffffff07077890 */ /* 0x000fe400087fe4ff */
[----:B------:R-:W-:-:S04]  /*0510*/  UISETP.NE.U32.AND UP0, UPT, UR6, URZ, UPT ;  /* 0x000000ff0600728c */ /* 0x000fc8000bf05070 */
[----:B------:R-:W-:Y:S01]  /*0520*/  UISETP.NE.AND.EX UP0, UPT, UR7, URZ, UPT, UP0 ;  /* 0x000000ff0700728c */ /* 0x000fe2000bf05300 */
[----:B------:R-:W-:-:S05]  /*0530*/  LEA R18, P0, R6, R18, 0x5 ;  /* 0x0000001206127211 */ /* 0x000fca00078028ff */
[----:B------:R-:W-:Y:S02]  /*0540*/  IMAD.X R19, R19, 0x1, R0, P0 ;  /* 0x0000000113137824 */ /* 0x000fe400000e0600 */
[----:B-----5:R-:W-:-:S04]  /*0550*/  FFMA R29, R29, R24, R16 ;  /* 0x000000181d1d7223 */ /* 0x020fc80000000010 */
[----:B---3--:R-:W-:Y:S01]  /*0560*/  FFMA R29, R20, R10, R29 ;  /* 0x0000000a141d7223 */ /* 0x008fe2000000001d */
[----:B------:R-:W-:-:S03]  /*0570*/  IADD3 R10, P1, PT, R8, 0x20, RZ ;  /* 0x00000020080a7810 */ /* 0x000fc60007f3e0ff */
[----:B----4-:R-:W-:-:S04]  /*0580*/  FFMA R22, R22, R15, R29 ;  /* 0x0000000f16167223 */ /* 0x010fc8000000001d */
[----:B--2---:R-:W-:Y:S01]  /*0590*/  FFMA R12, R25, R12, R22 ;  /* 0x0000000c190c7223 */ /* 0x004fe20000000016 */
[----:B0-----:R-:W-:-:S03]  /*05a0*/  IMAD.X R9, RZ, RZ, R9, P1 ;  /* 0x000000ffff097224 */ /* 0x001fc600008e0609 */
[----:B------:R-:W-:Y:S01]  /*05b0*/  FFMA R11, R11, R26, R12 ;  /* 0x0000001a0b0b7223 */ /* 0x000fe2000000000c */
[----:B------:R-:W-:Y:S06]  /*05c0*/  BRA.U UP0, `(.L_x_2) ;  /* 0xfffffffd00407547 */ /* 0x000fec000b83ffff */
.L_x_1:
[----:B------:R-:W-:Y:S05]  /*05d0*/  BRA.U !UP1, `(.L_x_0) ;  /* 0x0000000509d87547 */ /* 0x000fea000b800000 */
[----:B------:R-:W-:Y:S02]  /*05e0*/  UISETP.GE.U32.AND UP1, UPT, UR12, 0x4, UPT ;  /* 0x000000040c00788c */ /* 0x000fe4000bf26070 */
[----:B------:R-:W-:Y:S02]  /*05f0*/  ULOP3.LUT UR9, UR8, 0x3, URZ, 0xc0, !UPT ;  /* 0x0000000308097892 */ /* 0x000fe4000f8ec0ff */
[----:B------:R-:W-:Y:S02]  /*0600*/  UISETP.GE.U32.AND.EX UP1, UPT, URZ, URZ, UPT, UP1 ;  /* 0x000000ffff00728c */ /* 0x000fe4000bf26110 */
[----:B------:R-:W-:-:S04]  /*0610*/  UISETP.NE.U32.AND UP0, UPT, UR9, URZ, UPT ;  /* 0x000000ff0900728c */ /* 0x000fc8000bf05070 */
[----:B------:R-:W-:-:S03]  /*0620*/  UISETP.NE.AND.EX UP0, UPT, URZ, URZ, UPT, UP0 ;  /* 0x000000ffff00728c */ /* 0x000fc6000bf05300 */
[----:B------:R-:W-:Y:S08]  /*0630*/  BRA.U !UP1, `(.L_x_3) ;  /* 0x0000000109d87547 */ /* 0x000ff0000b800000 */
[----:B------:R-:W0:Y:S01]  /*0640*/  LDC.64 R8, c[0x0][0x3b0] ;  /* 0x0000ec00ff087b82 */ /* 0x000e220000000a00 */
[----:B------:R-:W1:Y:S01]  /*0650*/  LDCU.64 UR12, c[0x0][0x398] ;  /* 0x00007300ff0c77ac */ /* 0x000e620008000a00 */
[----:B------:R-:W-:Y:S01]  /*0660*/  IADD3 R10, P0, PT, R4, UR4, RZ ;  /* 0x00000004040a7c10 */ /* 0x000fe2000ff1e0ff */
[----:B------:R-:W-:-:S03]  /*0670*/  UIADD3 UR7, UPT, UPT, UR4, 0x1, URZ ;  /* 0x0000000104077890 */ /* 0x000fc6000fffe0ff */
[----:B------:R-:W-:Y:S01]  /*0680*/  IADD3.X R15, PT, PT, R21, UR5, RZ, P0, !PT ;  /* 0x00000005150f7c10 */ /* 0x000fe200087fe4ff */
[----:B------:R-:W-:Y:S01]  /*0690*/  UIADD3 UR6, UPT, UPT, UR4, 0x2, URZ ;  /* 0x0000000204067890 */ /* 0x000fe2000fffe0ff */
[----:B------:R-:W2:Y:S01]  /*06a0*/  LDC.64 R6, c[0x0][0x3b8] ;  /* 0x0000ee00ff067b82 */ /* 0x000ea20000000a00 */
[----:B------:R-:W-:-:S05]  /*06b0*/  IADD3 R0, P1, PT, R4, UR7, RZ ;  /* 0x0000000704007c10 */ /* 0x000fca000ff3e0ff */
[----:B------:R-:W-:Y:S01]  /*06c0*/  IMAD.X R13, RZ, RZ, R21, P1 ;  /* 0x000000ffff0d7224 */ /* 0x000fe200008e0615 */
[----:B-1----:R-:W-:Y:S02]  /*06d0*/  LEA R26, P0, R10, UR12, 0x2 ;  /* 0x0000000c0a1a7c11 */ /* 0x002fe4000f8010ff */
[----:B------:R-:W-:Y:S02]  /*06e0*/  LEA R22, P1, R0, UR12, 0x2 ;  /* 0x0000000c00167c11 */ /* 0x000fe4000f8210ff */
[----:B------:R-:W-:Y:S01]  /*06f0*/  LEA.HI.X R27, R10, UR13, R15, 0x2, P0 ;  /* 0x0000000d0a1b7c11 */ /* 0x000fe200080f140f */
[----:B0-----:R-:W-:Y:S01]  /*0700*/  IMAD.WIDE.U32 R14, R8, UR7, R2 ;  /* 0x00000007080e7c25 */ /* 0x001fe2000f8e0002 */
[----:B------:R-:W-:-:S03]  /*0710*/  LEA.HI.X R23, R0, UR13, R13, 0x2, P1 ;  /* 0x0000000d00177c11 */ /* 0x000fc600088f140d */
[C---:B------:R-:W-:Y:S01]  /*0720*/  IMAD R13, R9.reuse, UR7, R15 ;  /* 0x00000007090d7c24 */ /* 0x040fe2000f8e020f */
[----:B------:R-:W3:Y:S01]  /*0730*/  LDG.E R10, desc[UR10][R26.64] ;  /* 0x0000000a1a0a7981 */ /* 0x000ee2000c1e1900 */
[----:B------:R-:W-:Y:S01]  /*0740*/  IMAD.WIDE.U32 R18, R8, UR6, R2 ;  /* 0x0000000608127c25 */ /* 0x000fe2000f8e0002 */
[-C--:B--2---:R-:W-:Y:S02]  /*0750*/  LEA R12, P0, R14, R6.reuse, 0x2 ;  /* 0x000000060e0c7211 */ /* 0x084fe400078010ff */
[----:B------:R0:W2:Y:S01]  /*0760*/  LDG.E R0, desc[UR10][R22.64] ;  /* 0x0000000a16007981 */ /* 0x0000a2000c1e1900 */
[----:B------:R-:W-:Y:S01]  /*0770*/  IMAD R16, R8, UR5, RZ ;  /* 0x0000000508107c24 */ /* 0x000fe2000f8e02ff */
[----:B------:R-:W-:Y:S01]  /*0780*/  UIADD3 UR5, UPT, UPT, UR4, 0x3, URZ ;  /* 0x0000000304057890 */ /* 0x000fe2000fffe0ff */
[----:B------:R-:W-:Y:S01]  /*0790*/  LEA.HI.X R13, R14, R7, R13, 0x2, P0 ;  /* 0x000000070e0d7211 */ /* 0x000fe200000f140d */
[----:B------:R-:W-:Y:S01]  /*07a0*/  IMAD R15, R9, UR6, R19 ;  /* 0x00000006090f7c24 */ /* 0x000fe2000f8e0213 */
[----:B------:R-:W-:Y:S01]  /*07b0*/  LEA R14, P0, R18, R6, 0x2 ;  /* 0x00000006120e7211 */ /* 0x000fe200078010ff */
[----:B------:R-:W-:-:S02]  /*07c0*/  IMAD.WIDE.U32 R24, R8, UR4, R2 ;  /* 0x0000000408187c25 */ /* 0x000fc4000f8e0002 */
[----:B------:R-:W2:Y:S01]  /*07d0*/  LDG.E R12, desc[UR10][R12.64] ;  /* 0x0000000a0c0c7981 */ /* 0x000ea2000c1e1900 */
[----:B------:R-:W-:Y:S01]  /*07e0*/  LEA.HI.X R15, R18, R7, R15, 0x2, P0 ;  /* 0x00000007120f7211 */ /* 0x000fe200000f140f */
[----:B------:R-:W-:Y:S01]  /*07f0*/  IMAD R19, R9, UR4, R16 ;  /* 0x0000000409137c24 */ /* 0x000fe2000f8e0210 */
[----:B------:R-:W-:Y:S01]  /*0800*/  LEA R18, P1, R24, R6, 0x2 ;  /* 0x0000000618127211 */ /* 0x000fe200078210ff */
[----:B0-----:R-:W-:Y:S01]  /*0810*/  IMAD.WIDE.U32 R22, R8, UR5, R2 ;  /* 0x0000000508167c25 */ /* 0x001fe2000f8e0002 */
[C---:B------:R-:W-:Y:S01]  /*0820*/  IADD3 R8, P0, PT, R4.reuse, UR5, RZ ;  /* 0x0000000504087c10 */ /* 0x040fe2000ff1e0ff */
[----:B------:R-:W4:Y:S01]  /*0830*/  LDG.E R14, desc[UR10][R14.64] ;  /* 0x0000000a0e0e7981 */ /* 0x000f22000c1e1900 */
[----:B------:R-:W-:Y:S01]  /*0840*/  IADD3 R16, P2, PT, R4, UR6, RZ ;  /* 0x0000000604107c10 */ /* 0x000fe2000ff5e0ff */
[----:B------:R-:W-:Y:S02]  /*0850*/  IMAD.IADD R19, R25, 0x1, R19 ;  /* 0x0000000119137824 */ /* 0x000fe400078e0213 */
[----:B------:R-:W-:Y:S01]  /*0860*/  IMAD.X R27, RZ, RZ, R21, P0 ;  /* 0x000000ffff1b7224 */ /* 0x000fe200000e0615 */
[----:B------:R-:W-:-:S02]  /*0870*/  IADD3.X R25, PT, PT, RZ, R21, RZ, P2, !PT ;  /* 0x00000015ff197210 */ /* 0x000fc400017fe4ff */
[----:B------:R-:W-:Y:S02]  /*0880*/  LEA.HI.X R19, R24, R7, R19, 0x2, P1 ;  /* 0x0000000718137211 */ /* 0x000fe400008f1413 */
[----:B------:R-:W-:Y:S02]  /*0890*/  LEA R24, P1, R16, UR12, 0x2 ;  /* 0x0000000c10187c11 */ /* 0x000fe4000f8210ff */
[----:B------:R-:W-:Y:S01]  /*08a0*/  LEA R26, P0, R8, UR12, 0x2 ;  /* 0x0000000c081a7c11 */ /* 0x000fe2000f8010ff */
[----:B------:R-:W3:Y:S01]  /*08b0*/  LDG.E R18, desc[UR10][R18.64] ;  /* 0x0000000a12127981 */ /* 0x000ee2000c1e1900 */
[----:B------:R-:W-:Y:S01]  /*08c0*/  LEA.HI.X R25, R16, UR13, R25, 0x2, P1 ;  /* 0x0000000d10197c11 */ /* 0x000fe200088f1419 */
[----:B------:R-:W-:Y:S01]  /*08d0*/  IMAD R9, R9, UR5, R23 ;  /* 0x0000000509097c24 */ /* 0x000fe2000f8e0217 */
[----:B------:R-:W-:Y:S02]  /*08e0*/  LEA.HI.X R27, R8, UR13, R27, 0x2, P0 ;  /* 0x0000000d081b7c11 */ /* 0x000fe400080f141b */
[----:B------:R-:W-:-:S02]  /*08f0*/  LEA R6, P0, R22, R6, 0x2 ;  /* 0x0000000616067211 */ /* 0x000fc400078010ff */
[----:B------:R-:W4:Y:S02]  /*0900*/  LDG.E R25, desc[UR10][R24.64] ;  /* 0x0000000a18197981 */ /* 0x000f24000c1e1900 */
[----:B------:R-:W-:Y:S02]  /*0910*/  LEA.HI.X R7, R22, R7, R9, 0x2, P0 ;  /* 0x0000000716077211 */ /* 0x000fe400000f1409 */
[----:B------:R-:W5:Y:S04]  /*0920*/  LDG.E R27, desc[UR10][R26.64] ;  /* 0x0000000a1a1b7981 */ /* 0x000f68000c1e1900 */
[----:B------:R-:W5:Y:S01]  /*0930*/  LDG.E R6, desc[UR10][R6.64] ;  /* 0x0000000a06067981 */ /* 0x000f62000c1e1900 */
[----:B------:R-:W-:Y:S01]  /*0940*/  UIADD3 UR4, UPT, UPT, UR4, 0x4, URZ ;  /* 0x0000000404047890 */ /* 0x000fe2000fffe0ff */
[----:B------:R-:W-:Y:S01]  /*0950*/  UMOV UR5, URZ ;  /* 0x000000ff00057c82 */ /* 0x000fe20008000000 */
[----:B---3--:R-:W-:-:S04]  /*0960*/  FFMA R11, R10, R18, R11 ;  /* 0x000000120a0b7223 */ /* 0x008fc8000000000b */
[----:B--2---:R-:W-:-:S04]  /*0970*/  FFMA R0, R0, R12, R11 ;  /* 0x0000000c00007223 */ /* 0x004fc8000000000b */
[----:B----4-:R-:W-:-:S04]  /*0980*/  FFMA R0, R25, R14, R0 ;  /* 0x0000000e19007223 */ /* 0x010fc80000000000 */
[----:B-----5:R-:W-:-:S07]  /*0990*/  FFMA R11, R27, R6, R0 ;  /* 0x000000061b0b7223 */ /* 0x020fce0000000000 */
.L_x_3:
[----:B------:R-:W-:Y:S05]  /*09a0*/  BRA.U !UP0, `(.L_x_0) ;  /* 0x0000000108e47547 */ /* 0x000fea000b800000 */
[----:B------:R-:W-:Y:S02]  /*09b0*/  UISETP.NE.U32.AND UP1, UPT, UR9, 0x1, UPT ;  /* 0x000000010900788c */ /* 0x000fe4000bf25070 */
[----:B------:R-:W-:Y:S02]  /*09c0*/  ULOP3.LUT UR6, UR8, 0x1, URZ, 0xc0, !UPT ;  /* 0x0000000108067892 */ /* 0x000fe4000f8ec0ff */
[----:B------:R-:W-:Y:S02]  /*09d0*/  UISETP.NE.AND.EX UP1, UPT, URZ, URZ, UPT, UP1 ;  /* 0x000000ffff00728c */ /* 0x000fe4000bf25310 */
[----:B------:R-:W-:-:S04]  /*09e0*/  UISETP.NE.U32.AND UP0, UPT, UR6, 0x1, UPT ;  /* 0x000000010600788c */ /* 0x000fc8000bf05070 */
[----:B------:R-:W-:-:S03]  /*09f0*/  UISETP.NE.U32.AND.EX UP0, UPT, URZ, URZ, UPT, UP0 ;  /* 0x000000ffff00728c */ /* 0x000fc6000bf05100 */
[----:B------:R-:W-:Y:S08]  /*0a00*/  BRA.U !UP1, `(.L_x_4) ;  /* 0x0000000109807547 */ /* 0x000ff0000b800000 */
[----:B------:R-:W0:Y:S01]  /*0a10*/  LDC.64 R14, c[0x0][0x3b0] ;  /* 0x0000ec00ff0e7b82 */ /* 0x000e220000000a00 */
[----:B------:R-:W1:Y:S01]  /*0a20*/  LDCU.64 UR6, c[0x0][0x398] ;  /* 0x00007300ff0677ac */ /* 0x000e620008000a00 */
[----:B------:R-:W-:Y:S01]  /*0a30*/  IADD3 R0, P0, PT, R4, UR4, RZ ;  /* 0x0000000404007c10 */ /* 0x000fe2000ff1e0ff */
[----:B------:R-:W-:Y:S02]  /*0a40*/  IMAD.MOV.U32 R22, RZ, RZ, R2 ;  /* 0x000000ffff167224 */ /* 0x000fe400078e0002 */
[----:B------:R-:W-:Y:S01]  /*0a50*/  IMAD.MOV.U32 R23, RZ, RZ, R3 ;  /* 0x000000ffff177224 */ /* 0x000fe200078e0003 */
[----:B------:R-:W-:Y:S01]  /*0a60*/  UIADD3 UR8, UPT, UPT, UR4, 0x1, URZ ;  /* 0x0000000104087890 */ /* 0x000fe2000fffe0ff */
[----:B------:R-:W-:Y:S01]  /*0a70*/  IADD3.X R9, PT, PT, R21, UR5, RZ, P0, !PT ;  /* 0x0000000515097c10 */ /* 0x000fe200087fe4ff */
[----:B------:R-:W2:Y:S01]  /*0a80*/  LDC.64 R6, c[0x0][0x3b8] ;  /* 0x0000ee00ff067b82 */ /* 0x000ea20000000a00 */
[----:B-1----:R-:W-:-:S04]  /*0a90*/  LEA R8, P0, R0, UR6, 0x2 ;  /* 0x0000000600087c11 */ /* 0x002fc8000f8010ff */
[----:B------:R-:W-:Y:S01]  /*0aa0*/  LEA.HI.X R9, R0, UR7, R9, 0x2, P0 ;  /* 0x0000000700097c11 */ /* 0x000fe200080f1409 */
[----:B0-----:R-:W-:Y:S01]  /*0ab0*/  IMAD R10, R14, UR5, RZ ;  /* 0x000000050e0a7c24 */ /* 0x001fe2000f8e02ff */
[----:B------:R-:W-:Y:S01]  /*0ac0*/  IADD3 R0, P1, PT, R4, UR8, RZ ;  /* 0x0000000804007c10 */ /* 0x000fe2000ff3e0ff */
[----:B------:R-:W-:Y:S02]  /*0ad0*/  IMAD.WIDE.U32 R18, R14, UR4, R22 ;  /* 0x000000040e127c25 */ /* 0x000fe4000f8e0016 */
[----:B------:R-:W3:Y:S02]  /*0ae0*/  LDG.E R8, desc[UR10][R8.64] ;  /* 0x0000000a08087981 */ /* 0x000ee4000c1e1900 */
[----:B------:R-:W-:Y:S01]  /*0af0*/  IMAD R13, R15, UR4, R10 ;  /* 0x000000040f0d7c24 */ /* 0x000fe2000f8e020a */
[----:B--2---:R-:W-:Y:S01]  /*0b00*/  LEA R12, P0, R18, R6, 0x2 ;  /* 0x00000006120c7211 */ /* 0x004fe200078010ff */
[----:B------:R-:W-:-:S04]  /*0b10*/  IMAD.WIDE.U32 R22, R14, UR8, R22 ;  /* 0x000000080e167c25 */ /* 0x000fc8000f8e0016 */
[----:B------:R-:W-:Y:S01]  /*0b20*/  IMAD.IADD R13, R19, 0x1, R13 ;  /* 0x00000001130d7824 */ /* 0x000fe200078e020d */
[----:B------:R-:W-:Y:S01]  /*0b30*/  IADD3.X R19, PT, PT, RZ, R21, RZ, P1, !PT ;  /* 0x00000015ff137210 */ /* 0x000fe20000ffe4ff */
[----:B------:R-:W-:Y:S01]  /*0b40*/  IMAD R10, R15, UR8, R23 ;  /* 0x000000080f0a7c24 */ /* 0x000fe2000f8e0217 */
[----:B------:R-:W-:Y:S02]  /*0b50*/  LEA R14, P1, R0, UR6, 0x2 ;  /* 0x00000006000e7c11 */ /* 0x000fe4000f8210ff */
[-C--:B------:R-:W-:Y:S02]  /*0b60*/  LEA.HI.X R13, R18, R7.reuse, R13, 0x2, P0 ;  /* 0x00000007120d7211 */ /* 0x080fe400000f140d */
[----:B------:R-:W-:Y:S02]  /*0b70*/  LEA R6, P0, R22, R6, 0x2 ;  /* 0x0000000616067211 */ /* 0x000fe400078010ff */
[----:B------:R-:W-:Y:S01]  /*0b80*/  LEA.HI.X R15, R0, UR7, R19, 0x2, P1 ;  /* 0x00000007000f7c11 */ /* 0x000fe200088f1413 */
[----:B------:R-:W3:Y:S01]  /*0b90*/  LDG.E R12, desc[UR10][R12.64] ;  /* 0x0000000a0c0c7981 */ /* 0x000ee2000c1e1900 */
[----:B------:R-:W-:-:S03]  /*0ba0*/  LEA.HI.X R7, R22, R7, R10, 0x2, P0 ;  /* 0x0000000716077211 */ /* 0x000fc600000f140a */
[----:B------:R-:W2:Y:S04]  /*0bb0*/  LDG.E R14, desc[UR10][R14.64] ;  /* 0x0000000a0e0e7981 */ /* 0x000ea8000c1e1900 */
[----:B------:R-:W2:Y:S01]  /*0bc0*/  LDG.E R6, desc[UR10][R6.64] ;  /* 0x0000000a06067981 */ /* 0x000ea2000c1e1900 */
[----:B------:R-:W-:Y:S01]  /*0bd0*/  UIADD3 UR4, UPT, UPT, UR4, 0x2, URZ ;  /* 0x0000000204047890 */ /* 0x000fe2000fffe0ff */
[----:B------:R-:W-:Y:S01]  /*0be0*/  UMOV UR5, URZ ;  /* 0x000000ff00057c82 */ /* 0x000fe20008000000 */
[----:B---3--:R-:W-:-:S04]  /*0bf0*/  FFMA R11, R8, R12, R11 ;  /* 0x0000000c080b7223 */ /* 0x008fc8000000000b */
[----:B--2---:R-:W-:-:S07]  /*0c00*/  FFMA R11, R14, R6, R11 ;  /* 0x000000060e0b7223 */ /* 0x004fce000000000b */
.L_x_4:
[----:B------:R-:W-:Y:S05]  /*0c10*/  BRA.U UP0, `(.L_x_0) ;  /* 0x0000000100487547 */ /* 0x000fea000b800000 */
[----:B------:R-:W0:Y:S01]  /*0c20*/  LDC.64 R12, c[0x0][0x3b0] ;  /* 0x0000ec00ff0c7b82 */ /* 0x000e220000000a00 */
[----:B------:R-:W1:Y:S01]  /*0c30*/  LDCU.64 UR6, c[0x0][0x398] ;  /* 0x00007300ff0677ac */ /* 0x000e620008000a00 */
[----:B------:R-:W-:Y:S01]  /*0c40*/  IMAD.MOV.U32 R8, RZ, RZ, R2 ;  /* 0x000000ffff087224 */ /* 0x000fe200078e0002 */
[----:B------:R-:W-:Y:S01]  /*0c50*/  IADD3 R5, P0, PT, R4, UR4, RZ ;  /* 0x0000000404057c10 */ /* 0x000fe2000ff1e0ff */
[----:B------:R-:W-:-:S03]  /*0c60*/  IMAD.MOV.U32 R9, RZ, RZ, R3 ;  /* 0x000000ffff097224 */ /* 0x000fc600078e0003 */
[----:B------:R-:W-:Y:S01]  /*0c70*/  IADD3.X R10, PT, PT, R21, UR5, RZ, P0, !PT ;  /* 0x00000005150a7c10 */ /* 0x000fe200087fe4ff */
[----:B------:R-:W2:Y:S01]  /*0c80*/  LDC.64 R6, c[0x0][0x3b8] ;  /* 0x0000ee00ff067b82 */ /* 0x000ea20000000a00 */
[----:B-1----:R-:W-:-:S04]  /*0c90*/  LEA R4, P0, R5, UR6, 0x2 ;  /* 0x0000000605047c11 */ /* 0x002fc8000f8010ff */
[----:B------:R-:W-:Y:S01]  /*0ca0*/  LEA.HI.X R5, R5, UR7, R10, 0x2, P0 ;  /* 0x0000000705057c11 */ /* 0x000fe200080f140a */
[C---:B0-----:R-:W-:Y:S02]  /*0cb0*/  IMAD R0, R12.reuse, UR5, RZ ;  /* 0x000000050c007c24 */ /* 0x041fe4000f8e02ff */
[----:B------:R-:W-:Y:S02]  /*0cc0*/  IMAD.WIDE.U32 R8, R12, UR4, R8 ;  /* 0x000000040c087c25 */ /* 0x000fe4000f8e0008 */
[----:B------:R-:W3:Y:S02]  /*0cd0*/  LDG.E R4, desc[UR10][R4.64] ;  /* 0x0000000a04047981 */ /* 0x000ee4000c1e1900 */
[----:B------:R-:W-:Y:S01]  /*0ce0*/  IMAD R13, R13, UR4, R0 ;  /* 0x000000040d0d7c24 */ /* 0x000fe2000f8e0200 */
[----:B--2---:R-:W-:-:S03]  /*0cf0*/  LEA R6, P1, R8, R6, 0x2 ;  /* 0x0000000608067211 */ /* 0x004fc600078210ff */
[----:B------:R-:W-:-:S05]  /*0d00*/  IMAD.IADD R0, R9, 0x1, R13 ;  /* 0x0000000109007824 */ /* 0x000fca00078e020d */
[----:B------:R-:W-:-:S05]  /*0d10*/  LEA.HI.X R7, R8, R7, R0, 0x2, P1 ;  /* 0x0000000708077211 */ /* 0x000fca00008f1400 */
[----:B------:R-:W3:Y:S02]  /*0d20*/  LDG.E R6, desc[UR10][R6.64] ;  /* 0x0000000a06067981 */ /* 0x000ee4000c1e1900 */
[----:B---3--:R-:W-:-:S07]  /*0d30*/  FFMA R11, R4, R6, R11 ;  /* 0x00000006040b7223 */ /* 0x008fce000000000b */
.L_x_0:
[----:B------:R-:W0:Y:S01]  /*0d40*/  LDCU.128 UR4, c[0x0][0x3d0] ;  /* 0x00007a00ff0477ac */ /* 0x000e220008000c00 */
[----:B------:R-:W-:-:S03]  /*0d50*/  SHF.R.S32.HI R3, RZ, 0x1f, R2 ;  /* 0x0000001fff037819 */ /* 0x000fc60000011402 */
[----:B0-----:R-:W-:-:S04]  /*0d60*/  IMAD.WIDE.U32 R2, R17, UR4, R2 ;  /* 0x0000000411027c25 */ /* 0x001fc8000f8e0002 */
[----:B------:R-:W-:Y:S01]  /*0d70*/  IMAD R17, R17, UR5, R3 ;  /* 0x0000000511117c24 */ /* 0x000fe2000f8e0203 */
[----:B------:R-:W-:-:S04]  /*0d80*/  LEA R4, P0, R2, UR6, 0x2 ;  /* 0x0000000602047c11 */ /* 0x000fc8000f8010ff */
[----:B------:R-:W-:-:S05]  /*0d90*/  LEA.HI.X R5, R2, UR7, R17, 0x2, P0 ;  /* 0x0000000702057c11 */ /* 0x000fca00080f1411 */
[----:B------:R-:W-:Y:S01]  /*0da0*/  STG.E desc[UR10][R4.64], R11 ;  /* 0x0000000b04007986 */ /* 0x000fe2000c10190a */
[----:B------:R-:W-:Y:S05]  /*0db0*/  EXIT ;  /* 0x000000000000794d */ /* 0x000fea0003800000 */
.L_x_5:
[----:B------:R-:W-:-:S00]  /*0dc0*/  BRA `(.L_x_5) ;  /* 0xfffffffc00fc7947 */ /* 0x000fc0000383ffff */
[----:B------:R-:W-:-:S00]  /*0dd0*/  NOP ;  /* 0x0000000000007918 */ /* 0x000fc00000000000 */
        /* <DEDUP_REMOVED lines=10> */
.L_x_6:


//--------------------- .nv.shared.reserved.0     --------------------------
	.section	.nv.shared.reserved.0,"aw",@nobits
	.weak		__nv_reservedSMEM_offset_0_alias
	.size		__nv_reservedSMEM_offset_0_alias, 0, 64
	.other		__nv_reservedSMEM_offset_0_alias,@"STO_CUDA_RESERVED_SHARED STV_DEFAULT"
__nv_reservedSMEM_offset_0_alias:
	.zero		0
	.zero		64


//--------------------- .nv.constant0._Z12matMulKernel8matrix_tS_S_ --------------------------
	.section	.nv.constant0._Z12matMulKernel8matrix_tS_S_,"a",@progbits
	.sectionflags	@""
	.align	4
.nv.constant0._Z12matMulKernel8matrix_tS_S_:
	.zero		992


//--------------------- SYMBOLS --------------------------

	.type		.nv.reservedSmem.offset0,@object
	.size		.nv.reservedSmem.offset0,0x4
